//
// Generated by NVIDIA NVVM Compiler
//
// Compiler Build ID: CL-36424714
// Cuda compilation tools, release 13.0, V13.0.88
// Based on NVVM 20.0.0
//

.version 9.0
.target sm_100
.address_size 64

	// .globl	_Z6matMulPKfS0_Pfi

.visible .entry _Z6matMulPKfS0_Pfi(
	.param .u64 .ptr .align 1 _Z6matMulPKfS0_Pfi_param_0,
	.param .u64 .ptr .align 1 _Z6matMulPKfS0_Pfi_param_1,
	.param .u64 .ptr .align 1 _Z6matMulPKfS0_Pfi_param_2,
	.param .u32 _Z6matMulPKfS0_Pfi_param_3
)
{
	.reg .pred 	%p<10>;
	.reg .b32 	%r<40>;
	.reg .b32 	%f<67>;
	.reg .b64 	%rd<67>;

	ld.param.u64 	%rd14, [_Z6matMulPKfS0_Pfi_param_0];
	ld.param.u64 	%rd15, [_Z6matMulPKfS0_Pfi_param_1];
	ld.param.u32 	%r18, [_Z6matMulPKfS0_Pfi_param_3];
	cvta.to.global.u64 	%rd1, %rd15;
	cvta.to.global.u64 	%rd2, %rd14;
	mov.u32 	%r19, %ctaid.y;
	mov.u32 	%r20, %ntid.y;
	mov.u32 	%r21, %tid.y;
	mad.lo.s32 	%r1, %r19, %r20, %r21;
	mov.u32 	%r22, %ctaid.x;
	mov.u32 	%r23, %ntid.x;
	mov.u32 	%r24, %tid.x;
	mad.lo.s32 	%r2, %r22, %r23, %r24;
	max.s32 	%r25, %r1, %r2;
	setp.ge.s32 	%p1, %r25, %r18;
	@%p1 bra 	$L__BB0_13;
	mul.lo.s32 	%r3, %r18, %r1;
	and.b32  	%r4, %r18, 7;
	setp.lt.u32 	%p2, %r18, 8;
	mov.f32 	%f66, 0f00000000;
	mov.b32 	%r38, 0;
	@%p2 bra 	$L__BB0_4;
	and.b32  	%r38, %r18, 2147483640;
	neg.s32 	%r36, %r38;
	mul.wide.s32 	%rd16, %r18, 4;
	add.s64 	%rd3, %rd1, %rd16;
	shl.b32 	%r7, %r18, 3;
	mul.wide.s32 	%rd17, %r18, 8;
	add.s64 	%rd4, %rd1, %rd17;
	mul.wide.s32 	%rd18, %r18, 12;
	add.s64 	%rd5, %rd1, %rd18;
	mul.wide.s32 	%rd19, %r18, 16;
	add.s64 	%rd6, %rd1, %rd19;
	mul.wide.s32 	%rd20, %r18, 20;
	add.s64 	%rd7, %rd1, %rd20;
	mul.wide.s32 	%rd21, %r18, 24;
	add.s64 	%rd8, %rd1, %rd21;
	mul.wide.s32 	%rd22, %r18, 28;
	add.s64 	%rd9, %rd1, %rd22;
	mul.wide.u32 	%rd23, %r3, 4;
	add.s64 	%rd24, %rd23, %rd2;
	add.s64 	%rd66, %rd24, 16;
	mov.f32 	%f66, 0f00000000;
	mov.u32 	%r35, %r2;
$L__BB0_3:
	.pragma "nounroll";
	mul.wide.s32 	%rd25, %r35, 4;
	add.s64 	%rd26, %rd3, %rd25;
	add.s64 	%rd27, %rd4, %rd25;
	add.s64 	%rd28, %rd5, %rd25;
	add.s64 	%rd29, %rd6, %rd25;
	add.s64 	%rd30, %rd7, %rd25;
	add.s64 	%rd31, %rd8, %rd25;
	add.s64 	%rd32, %rd9, %rd25;
	add.s64 	%rd33, %rd1, %rd25;
	ld.global.f32 	%f16, [%rd66+-16];
	ld.global.f32 	%f17, [%rd33];
	fma.rn.f32 	%f18, %f16, %f17, %f66;
	ld.global.f32 	%f19, [%rd66+-12];
	ld.global.f32 	%f20, [%rd26];
	fma.rn.f32 	%f21, %f19, %f20, %f18;
	ld.global.f32 	%f22, [%rd66+-8];
	ld.global.f32 	%f23, [%rd27];
	fma.rn.f32 	%f24, %f22, %f23, %f21;
	ld.global.f32 	%f25, [%rd66+-4];
	ld.global.f32 	%f26, [%rd28];
	fma.rn.f32 	%f27, %f25, %f26, %f24;
	ld.global.f32 	%f28, [%rd66];
	ld.global.f32 	%f29, [%rd29];
	fma.rn.f32 	%f30, %f28, %f29, %f27;
	ld.global.f32 	%f31, [%rd66+4];
	ld.global.f32 	%f32, [%rd30];
	fma.rn.f32 	%f33, %f31, %f32, %f30;
	ld.global.f32 	%f34, [%rd66+8];
	ld.global.f32 	%f35, [%rd31];
	fma.rn.f32 	%f36, %f34, %f35, %f33;
	ld.global.f32 	%f37, [%rd66+12];
	ld.global.f32 	%f38, [%rd32];
	fma.rn.f32 	%f66, %f37, %f38, %f36;
	add.s32 	%r36, %r36, 8;
	add.s32 	%r35, %r35, %r7;
	add.s64 	%rd66, %rd66, 32;
	setp.ne.s32 	%p3, %r36, 0;
	@%p3 bra 	$L__BB0_3;
$L__BB0_4:
	setp.eq.s32 	%p4, %r4, 0;
	@%p4 bra 	$L__BB0_12;
	and.b32  	%r13, %r18, 3;
	setp.lt.u32 	%p5, %r4, 4;
	@%p5 bra 	$L__BB0_7;
	add.s32 	%r27, %r38, %r3;
	mul.wide.u32 	%rd34, %r27, 4;
	add.s64 	%rd35, %rd2, %rd34;
	ld.global.f32 	%f40, [%rd35];
	mad.lo.s32 	%r28, %r38, %r18, %r2;
	mul.wide.s32 	%rd36, %r28, 4;
	add.s64 	%rd37, %rd1, %rd36;
	ld.global.f32 	%f41, [%rd37];
	fma.rn.f32 	%f42, %f40, %f41, %f66;
	cvt.u64.u32 	%rd38, %r3;
	cvt.u64.u32 	%rd39, %r38;
	add.s64 	%rd40, %rd39, %rd38;
	shl.b64 	%rd41, %rd40, 2;
	add.s64 	%rd42, %rd2, %rd41;
	ld.global.f32 	%f43, [%rd42+4];
	mul.wide.s32 	%rd43, %r18, 4;
	add.s64 	%rd44, %rd37, %rd43;
	ld.global.f32 	%f44, [%rd44];
	fma.rn.f32 	%f45, %f43, %f44, %f42;
	ld.global.f32 	%f46, [%rd42+8];
	add.s64 	%rd45, %rd44, %rd43;
	ld.global.f32 	%f47, [%rd45];
	fma.rn.f32 	%f48, %f46, %f47, %f45;
	ld.global.f32 	%f49, [%rd42+12];
	add.s64 	%rd46, %rd45, %rd43;
	ld.global.f32 	%f50, [%rd46];
	fma.rn.f32 	%f66, %f49, %f50, %f48;
	add.s32 	%r38, %r38, 4;
$L__BB0_7:
	setp.eq.s32 	%p6, %r13, 0;
	@%p6 bra 	$L__BB0_12;
	setp.eq.s32 	%p7, %r13, 1;
	@%p7 bra 	$L__BB0_10;
	add.s32 	%r29, %r38, %r3;
	mul.wide.u32 	%rd47, %r29, 4;
	add.s64 	%rd48, %rd2, %rd47;
	ld.global.f32 	%f52, [%rd48];
	mad.lo.s32 	%r30, %r38, %r18, %r2;
	mul.wide.s32 	%rd49, %r30, 4;
	add.s64 	%rd50, %rd1, %rd49;
	ld.global.f32 	%f53, [%rd50];
	fma.rn.f32 	%f54, %f52, %f53, %f66;
	cvt.u64.u32 	%rd51, %r3;
	cvt.u64.u32 	%rd52, %r38;
	add.s64 	%rd53, %rd52, %rd51;
	shl.b64 	%rd54, %rd53, 2;
	add.s64 	%rd55, %rd2, %rd54;
	ld.global.f32 	%f55, [%rd55+4];
	mul.wide.s32 	%rd56, %r18, 4;
	add.s64 	%rd57, %rd50, %rd56;
	ld.global.f32 	%f56, [%rd57];
	fma.rn.f32 	%f66, %f55, %f56, %f54;
	add.s32 	%r38, %r38, 2;
$L__BB0_10:
	and.b32  	%r31, %r18, 1;
	setp.eq.b32 	%p8, %r31, 1;
	not.pred 	%p9, %p8;
	@%p9 bra 	$L__BB0_12;
	add.s32 	%r32, %r38, %r3;
	mul.wide.u32 	%rd58, %r32, 4;
	add.s64 	%rd59, %rd2, %rd58;
	ld.global.f32 	%f57, [%rd59];
	mad.lo.s32 	%r33, %r38, %r18, %r2;
	mul.wide.s32 	%rd60, %r33, 4;
	add.s64 	%rd61, %rd1, %rd60;
	ld.global.f32 	%f58, [%rd61];
	fma.rn.f32 	%f66, %f57, %f58, %f66;
$L__BB0_12:
	ld.param.u64 	%rd65, [_Z6matMulPKfS0_Pfi_param_2];
	add.s32 	%r34, %r3, %r2;
	cvta.to.global.u64 	%rd62, %rd65;
	mul.wide.s32 	%rd63, %r34, 4;
	add.s64 	%rd64, %rd62, %rd63;
	st.global.f32 	[%rd64], %f66;
$L__BB0_13:
	ret;

}
	// .globl	_Z11matMulEarlyPfS_S_iPi
.visible .entry _Z11matMulEarlyPfS_S_iPi(
	.param .u64 .ptr .align 1 _Z11matMulEarlyPfS_S_iPi_param_0,
	.param .u64 .ptr .align 1 _Z11matMulEarlyPfS_S_iPi_param_1,
	.param .u64 .ptr .align 1 _Z11matMulEarlyPfS_S_iPi_param_2,
	.param .u32 _Z11matMulEarlyPfS_S_iPi_param_3,
	.param .u64 .ptr .align 1 _Z11matMulEarlyPfS_S_iPi_param_4
)
{
	.reg .pred 	%p<11>;
	.reg .b32 	%r<44>;
	.reg .b32 	%f<68>;
	.reg .b64 	%rd<44>;

	ld.param.u64 	%rd4, [_Z11matMulEarlyPfS_S_iPi_param_0];
	ld.param.u64 	%rd6, [_Z11matMulEarlyPfS_S_iPi_param_1];
	ld.param.u64 	%rd7, [_Z11matMulEarlyPfS_S_iPi_param_2];
	ld.param.u32 	%r21, [_Z11matMulEarlyPfS_S_iPi_param_3];
	ld.param.u64 	%rd5, [_Z11matMulEarlyPfS_S_iPi_param_4];
	cvta.to.global.u64 	%rd1, %rd7;
	cvta.to.global.u64 	%rd2, %rd6;
	mov.u32 	%r22, %ctaid.y;
	mov.u32 	%r23, %ntid.y;
	mov.u32 	%r24, %tid.y;
	mad.lo.s32 	%r1, %r22, %r23, %r24;
	mov.u32 	%r25, %ctaid.x;
	mov.u32 	%r26, %ntid.x;
	mov.u32 	%r27, %tid.x;
	mad.lo.s32 	%r2, %r25, %r26, %r27;
	max.s32 	%r28, %r1, %r2;
	setp.ge.s32 	%p1, %r28, %r21;
	@%p1 bra 	$L__BB1_14;
	cvta.to.global.u64 	%rd8, %rd5;
	mul.wide.s32 	%rd9, %r2, 4;
	add.s64 	%rd10, %rd8, %rd9;
	ld.global.u32 	%r3, [%rd10];
	setp.lt.s32 	%p2, %r3, 1;
	mov.f32 	%f67, 0f00000000;
	@%p2 bra 	$L__BB1_13;
	mul.lo.s32 	%r4, %r21, %r1;
	and.b32  	%r5, %r3, 7;
	setp.lt.u32 	%p3, %r3, 8;
	mov.f32 	%f67, 0f00000000;
	mov.b32 	%r42, 0;
	@%p3 bra 	$L__BB1_5;
	and.b32  	%r42, %r3, 2147483640;
	neg.s32 	%r40, %r42;
	shl.b32 	%r8, %r21, 3;
	add.s64 	%rd3, %rd2, 16;
	mov.f32 	%f67, 0f00000000;
	mul.wide.s32 	%rd15, %r21, 4;
	mov.u32 	%r38, %r4;
	mov.u32 	%r39, %r2;
$L__BB1_4:
	.pragma "nounroll";
	mul.wide.s32 	%rd11, %r38, 4;
	add.s64 	%rd12, %rd3, %rd11;
	ld.global.f32 	%f17, [%rd12+-16];
	mul.wide.s32 	%rd13, %r39, 4;
	add.s64 	%rd14, %rd1, %rd13;
	ld.global.f32 	%f18, [%rd14];
	fma.rn.f32 	%f19, %f17, %f18, %f67;
	ld.global.f32 	%f20, [%rd12+-12];
	add.s64 	%rd16, %rd14, %rd15;
	ld.global.f32 	%f21, [%rd16];
	fma.rn.f32 	%f22, %f20, %f21, %f19;
	ld.global.f32 	%f23, [%rd12+-8];
	add.s64 	%rd17, %rd16, %rd15;
	ld.global.f32 	%f24, [%rd17];
	fma.rn.f32 	%f25, %f23, %f24, %f22;
	ld.global.f32 	%f26, [%rd12+-4];
	add.s64 	%rd18, %rd17, %rd15;
	ld.global.f32 	%f27, [%rd18];
	fma.rn.f32 	%f28, %f26, %f27, %f25;
	ld.global.f32 	%f29, [%rd12];
	add.s64 	%rd19, %rd18, %rd15;
	ld.global.f32 	%f30, [%rd19];
	fma.rn.f32 	%f31, %f29, %f30, %f28;
	ld.global.f32 	%f32, [%rd12+4];
	add.s64 	%rd20, %rd19, %rd15;
	ld.global.f32 	%f33, [%rd20];
	fma.rn.f32 	%f34, %f32, %f33, %f31;
	ld.global.f32 	%f35, [%rd12+8];
	add.s64 	%rd21, %rd20, %rd15;
	ld.global.f32 	%f36, [%rd21];
	fma.rn.f32 	%f37, %f35, %f36, %f34;
	ld.global.f32 	%f38, [%rd12+12];
	add.s64 	%rd22, %rd21, %rd15;
	ld.global.f32 	%f39, [%rd22];
	fma.rn.f32 	%f67, %f38, %f39, %f37;
	add.s32 	%r40, %r40, 8;
	add.s32 	%r39, %r39, %r8;
	add.s32 	%r38, %r38, 8;
	setp.ne.s32 	%p4, %r40, 0;
	@%p4 bra 	$L__BB1_4;
$L__BB1_5:
	setp.eq.s32 	%p5, %r5, 0;
	@%p5 bra 	$L__BB1_13;
	and.b32  	%r16, %r3, 3;
	setp.lt.u32 	%p6, %r5, 4;
	@%p6 bra 	$L__BB1_8;
	add.s32 	%r30, %r42, %r4;
	mul.wide.s32 	%rd23, %r30, 4;
	add.s64 	%rd24, %rd2, %rd23;
	ld.global.f32 	%f41, [%rd24];
	mad.lo.s32 	%r31, %r42, %r21, %r2;
	mul.wide.s32 	%rd25, %r31, 4;
	add.s64 	%rd26, %rd1, %rd25;
	ld.global.f32 	%f42, [%rd26];
	fma.rn.f32 	%f43, %f41, %f42, %f67;
	ld.global.f32 	%f44, [%rd24+4];
	mul.wide.s32 	%rd27, %r21, 4;
	add.s64 	%rd28, %rd26, %rd27;
	ld.global.f32 	%f45, [%rd28];
	fma.rn.f32 	%f46, %f44, %f45, %f43;
	ld.global.f32 	%f47, [%rd24+8];
	add.s64 	%rd29, %rd28, %rd27;
	ld.global.f32 	%f48, [%rd29];
	fma.rn.f32 	%f49, %f47, %f48, %f46;
	ld.global.f32 	%f50, [%rd24+12];
	add.s64 	%rd30, %rd29, %rd27;
	ld.global.f32 	%f51, [%rd30];
	fma.rn.f32 	%f67, %f50, %f51, %f49;
	add.s32 	%r42, %r42, 4;
$L__BB1_8:
	setp.eq.s32 	%p7, %r16, 0;
	@%p7 bra 	$L__BB1_13;
	setp.eq.s32 	%p8, %r16, 1;
	@%p8 bra 	$L__BB1_11;
	add.s32 	%r32, %r42, %r4;
	mul.wide.s32 	%rd31, %r32, 4;
	add.s64 	%rd32, %rd2, %rd31;
	ld.global.f32 	%f53, [%rd32];
	mad.lo.s32 	%r33, %r42, %r21, %r2;
	mul.wide.s32 	%rd33, %r33, 4;
	add.s64 	%rd34, %rd1, %rd33;
	ld.global.f32 	%f54, [%rd34];
	fma.rn.f32 	%f55, %f53, %f54, %f67;
	ld.global.f32 	%f56, [%rd32+4];
	mul.wide.s32 	%rd35, %r21, 4;
	add.s64 	%rd36, %rd34, %rd35;
	ld.global.f32 	%f57, [%rd36];
	fma.rn.f32 	%f67, %f56, %f57, %f55;
	add.s32 	%r42, %r42, 2;
$L__BB1_11:
	and.b32  	%r34, %r3, 1;
	setp.eq.b32 	%p9, %r34, 1;
	not.pred 	%p10, %p9;
	@%p10 bra 	$L__BB1_13;
	add.s32 	%r35, %r42, %r4;
	mul.wide.s32 	%rd37, %r35, 4;
	add.s64 	%rd38, %rd2, %rd37;
	ld.global.f32 	%f58, [%rd38];
	mad.lo.s32 	%r36, %r42, %r21, %r2;
	mul.wide.s32 	%rd39, %r36, 4;
	add.s64 	%rd40, %rd1, %rd39;
	ld.global.f32 	%f59, [%rd40];
	fma.rn.f32 	%f67, %f58, %f59, %f67;
$L__BB1_13:
	mad.lo.s32 	%r37, %r21, %r1, %r2;
	cvta.to.global.u64 	%rd41, %rd4;
	mul.wide.s32 	%rd42, %r37, 4;
	add.s64 	%rd43, %rd41, %rd42;
	st.global.f32 	[%rd43], %f67;
$L__BB1_14:
	ret;

}


// ===== COMPILED SASS (sm_100) =====

	.target	sm_100

	.elftype	@"ET_EXEC"


//--------------------- .note.nv.tkinfo           --------------------------
	.section	.note.nv.tkinfo,"",@"SHT_NOTE"
	.sectionflags	@"SHF_NOTE_NV_TKINFO"
	.tkinfo
        /*0018*/ 	.word	0x00000002
        /*0030*/ 	.string	""
        /*0030*/ 	.string	"ptxas"
        /*0030*/ 	.string	"Cuda compilation tools, release 13.0, V13.0.88"
        /*0030*/ 	.string	"Build cuda_13.0.r13.0/compiler.36424714_0"
        /*0030*/ 	.string	"-arch sm_100 -m 64 "



//--------------------- .note.nv.cuinfo           --------------------------
	.section	.note.nv.cuinfo,"",@"SHT_NOTE"
	.sectionflags	@"SHF_NOTE_NV_CUINFO"
        /*0018*/ 	.short	0x0002
        /*001a*/ 	.short	0x0064
        /*001c*/ 	.short	0x0082
	.zero		2


//--------------------- .nv.info                  --------------------------
	.section	.nv.info,"",@"SHT_CUDA_INFO"
	.align	4


	//----- nvinfo : EIATTR_REGCOUNT
	.align		4
        /*0000*/ 	.byte	0x04, 0x2f
        /*0002*/ 	.short	(.L_1 - .L_0)
	.align		4
.L_0:
        /*0004*/ 	.word	index@(_Z6matMulPKfS0_Pfi)
        /*0008*/ 	.word	0x0000001e


	//----- nvinfo : EIATTR_FRAME_SIZE
	.align		4
.L_1:
        /*000c*/ 	.byte	0x04, 0x11
        /*000e*/ 	.short	(.L_3 - .L_2)
	.align		4
.L_2:
        /*0010*/ 	.word	index@(_Z6matMulPKfS0_Pfi)
        /*0014*/ 	.word	0x00000000


	//----- nvinfo : EIATTR_REGCOUNT
	.align		4
.L_3:
        /*0018*/ 	.byte	0x04, 0x2f
        /*001a*/ 	.short	(.L_5 - .L_4)
	.align		4
.L_4:
        /*001c*/ 	.word	index@(_Z11matMulEarlyPfS_S_iPi)
        /*0020*/ 	.word	0x00000020


	//----- nvinfo : EIATTR_FRAME_SIZE
	.align		4
.L_5:
        /*0024*/ 	.byte	0x04, 0x11
        /*0026*/ 	.short	(.L_7 - .L_6)
	.align		4
.L_6:
        /*0028*/ 	.word	index@(_Z11matMulEarlyPfS_S_iPi)
        /*002c*/ 	.word	0x00000000


	//----- nvinfo : EIATTR_MIN_STACK_SIZE
	.align		4
.L_7:
        /*0030*/ 	.byte	0x04, 0x12
        /*0032*/ 	.short	(.L_9 - .L_8)
	.align		4
.L_8:
        /*0034*/ 	.word	index@(_Z11matMulEarlyPfS_S_iPi)
        /*0038*/ 	.word	0x00000000


	//----- nvinfo : EIATTR_MIN_STACK_SIZE
	.align		4
.L_9:
        /*003c*/ 	.byte	0x04, 0x12
        /*003e*/ 	.short	(.L_11 - .L_10)
	.align		4
.L_10:
        /*0040*/ 	.word	index@(_Z6matMulPKfS0_Pfi)
        /*0044*/ 	.word	0x00000000
.L_11:


//--------------------- .nv.compat                --------------------------
	.section	.nv.compat,"",@"SHT_CUDA_COMPAT_INFO"
	.align	4
        /*0000*/ 	.byte	0x02, 0x09, 0x00, 0x00, 0x02, 0x02, 0x01, 0x00, 0x02, 0x05, 0x05, 0x00, 0x03, 0x07, 0x01, 0x01
        /*0010*/ 	.byte	0x02, 0x03, 0x00, 0x00, 0x02, 0x06, 0x01, 0x00, 0x04, 0x0b, 0x08, 0x00, 0x09, 0x00, 0x00, 0x00
        /*0020*/ 	.byte	0x00, 0x00, 0x00, 0x00


//--------------------- .nv.info._Z11matMulEarlyPfS_S_iPi --------------------------
	.section	.nv.info._Z11matMulEarlyPfS_S_iPi,"",@"SHT_CUDA_INFO"
	.sectionflags	@""
	.align	4


	//----- nvinfo : EIATTR_CUDA_API_VERSION
	.align		4
        /*0000*/ 	.byte	0x04, 0x37
        /*0002*/ 	.short	(.L_13 - .L_12)
.L_12:
        /*0004*/ 	.word	0x00000082


	//----- nvinfo : EIATTR_KPARAM_INFO
	.align		4
.L_13:
        /*0008*/ 	.byte	0x04, 0x17
        /*000a*/ 	.short	(.L_15 - .L_14)
.L_14:
        /*000c*/ 	.word	0x00000000
        /*0010*/ 	.short	0x0004
        /*0012*/ 	.short	0x0020
        /*0014*/ 	.byte	0x00, 0xf5, 0x21, 0x00


	//----- nvinfo : EIATTR_KPARAM_INFO
	.align		4
.L_15:
        /*0018*/ 	.byte	0x04, 0x17
        /*001a*/ 	.short	(.L_17 - .L_16)
.L_16:
        /*001c*/ 	.word	0x00000000
        /*0020*/ 	.short	0x0003
        /*0022*/ 	.short	0x0018
        /*0024*/ 	.byte	0x00, 0xf0, 0x11, 0x00


	//----- nvinfo : EIATTR_KPARAM_INFO
	.align		4
.L_17:
        /*0028*/ 	.byte	0x04, 0x17
        /*002a*/ 	.short	(.L_19 - .L_18)
.L_18:
        /*002c*/ 	.word	0x00000000
        /*0030*/ 	.short	0x0002
        /*0032*/ 	.short	0x0010
        /*0034*/ 	.byte	0x00, 0xf5, 0x21, 0x00


	//----- nvinfo : EIATTR_KPARAM_INFO
	.align		4
.L_19:
        /*0038*/ 	.byte	0x04, 0x17
        /*003a*/ 	.short	(.L_21 - .L_20)
.L_20:
        /*003c*/ 	.word	0x00000000
        /*0040*/ 	.short	0x0001
        /*0042*/ 	.short	0x0008
        /*0044*/ 	.byte	0x00, 0xf5, 0x21, 0x00


	//----- nvinfo : EIATTR_KPARAM_INFO
	.align		4
.L_21:
        /*0048*/ 	.byte	0x04, 0x17
        /*004a*/ 	.short	(.L_23 - .L_22)
.L_22:
        /*004c*/ 	.word	0x00000000
        /*0050*/ 	.short	0x0000
        /*0052*/ 	.short	0x0000
        /*0054*/ 	.byte	0x00, 0xf5, 0x21, 0x00


	//----- nvinfo : EIATTR_SPARSE_MMA_MASK
	.align		4
.L_23:
        /*0058*/ 	.byte	0x03, 0x50
        /*005a*/ 	.short	0x0000


	//----- nvinfo : EIATTR_MAXREG_COUNT
	.align		4
        /*005c*/ 	.byte	0x03, 0x1b
        /*005e*/ 	.short	0x00ff


	//----- nvinfo : EIATTR_MERCURY_ISA_VERSION
	.align		4
        /*0060*/ 	.byte	0x03, 0x5f
        /*0062*/ 	.short	0x0101


	//----- nvinfo : EIATTR_VRC_CTA_INIT_COUNT
	.align		4
        /*0064*/ 	.byte	0x02, 0x4a
	.zero		1
	.zero		1


	//----- nvinfo : EIATTR_EXIT_INSTR_OFFSETS
	.align		4
        /*0068*/ 	.byte	0x04, 0x1c
        /*006a*/ 	.short	(.L_25 - .L_24)


	//   ....[0]....
.L_24:
        /*006c*/ 	.word	0x000000c0


	//   ....[1]....
        /*0070*/ 	.word	0x000008a0


	//----- nvinfo : EIATTR_CRS_STACK_SIZE
	.align		4
.L_25:
        /*0074*/ 	.byte	0x04, 0x1e
        /*0076*/ 	.short	(.L_27 - .L_26)
.L_26:
        /*0078*/ 	.word	0x00000000


	//----- nvinfo : EIATTR_CBANK_PARAM_SIZE
	.align		4
.L_27:
        /*007c*/ 	.byte	0x03, 0x19
        /*007e*/ 	.short	0x0028


	//----- nvinfo : EIATTR_PARAM_CBANK
	.align		4
        /*0080*/ 	.byte	0x04, 0x0a
        /*0082*/ 	.short	(.L_29 - .L_28)
	.align		4
.L_28:
        /*0084*/ 	.word	index@(.nv.constant0._Z11matMulEarlyPfS_S_iPi)
        /*0088*/ 	.short	0x0380
        /*008a*/ 	.short	0x0028


	//----- nvinfo : EIATTR_SW_WAR
	.align		4
.L_29:
        /*008c*/ 	.byte	0x04, 0x36
        /*008e*/ 	.short	(.L_31 - .L_30)
.L_30:
        /*0090*/ 	.word	0x00000008
.L_31:


//--------------------- .nv.info._Z6matMulPKfS0_Pfi --------------------------
	.section	.nv.info._Z6matMulPKfS0_Pfi,"",@"SHT_CUDA_INFO"
	.sectionflags	@""
	.align	4


	//----- nvinfo : EIATTR_CUDA_API_VERSION
	.align		4
        /*0000*/ 	.byte	0x04, 0x37
        /*0002*/ 	.short	(.L_33 - .L_32)
.L_32:
        /*0004*/ 	.word	0x00000082


	//----- nvinfo : EIATTR_KPARAM_INFO
	.align		4
.L_33:
        /*0008*/ 	.byte	0x04, 0x17
        /*000a*/ 	.short	(.L_35 - .L_34)
.L_34:
        /*000c*/ 	.word	0x00000000
        /*0010*/ 	.short	0x0003
        /*0012*/ 	.short	0x0018
        /*0014*/ 	.byte	0x00, 0xf0, 0x11, 0x00


	//----- nvinfo : EIATTR_KPARAM_INFO
	.align		4
.L_35:
        /*0018*/ 	.byte	0x04, 0x17
        /*001a*/ 	.short	(.L_37 - .L_36)
.L_36:
        /*001c*/ 	.word	0x00000000
        /*0020*/ 	.short	0x0002
        /*0022*/ 	.short	0x0010
        /*0024*/ 	.byte	0x00, 0xf5, 0x21, 0x00


	//----- nvinfo : EIATTR_KPARAM_INFO
	.align		4
.L_37:
        /*0028*/ 	.byte	0x04, 0x17
        /*002a*/ 	.short	(.L_39 - .L_38)
.L_38:
        /*002c*/ 	.word	0x00000000
        /*0030*/ 	.short	0x0001
        /*0032*/ 	.short	0x0008
        /*0034*/ 	.byte	0x00, 0xf5, 0x21, 0x00


	//----- nvinfo : EIATTR_KPARAM_INFO
	.align		4
.L_39:
        /*0038*/ 	.byte	0x04, 0x17
        /*003a*/ 	.short	(.L_41 - .L_40)
.L_40:
        /*003c*/ 	.word	0x00000000
        /*0040*/ 	.short	0x0000
        /*0042*/ 	.short	0x0000
        /*0044*/ 	.byte	0x00, 0xf5, 0x21, 0x00


	//----- nvinfo : EIATTR_SPARSE_MMA_MASK
	.align		4
.L_41:
        /*0048*/ 	.byte	0x03, 0x50
        /*004a*/ 	.short	0x0000


	//----- nvinfo : EIATTR_MAXREG_COUNT
	.align		4
        /*004c*/ 	.byte	0x03, 0x1b
        /*004e*/ 	.short	0x00ff


	//----- nvinfo : EIATTR_MERCURY_ISA_VERSION
	.align		4
        /*0050*/ 	.byte	0x03, 0x5f
        /*0052*/ 	.short	0x0101


	//----- nvinfo : EIATTR_VRC_CTA_INIT_COUNT
	.align		4
        /*0054*/ 	.byte	0x02, 0x4a
	.zero		1
	.zero		1


	//----- nvinfo : EIATTR_EXIT_INSTR_OFFSETS
	.align		4
        /*0058*/ 	.byte	0x04, 0x1c
        /*005a*/ 	.short	(.L_43 - .L_42)


	//   ....[0]....
.L_42:
        /*005c*/ 	.word	0x000000c0


	//   ....[1]....
        /*0060*/ 	.word	0x00000a90


	//----- nvinfo : EIATTR_CBANK_PARAM_SIZE
	.align		4
.L_43:
        /*0064*/ 	.byte	0x03, 0x19
        /*0066*/ 	.short	0x001c


	//----- nvinfo : EIATTR_PARAM_CBANK
	.align		4
        /*0068*/ 	.byte	0x04, 0x0a
        /*006a*/ 	.short	(.L_45 - .L_44)
	.align		4
.L_44:
        /*006c*/ 	.word	index@(.nv.constant0._Z6matMulPKfS0_Pfi)
        /*0070*/ 	.short	0x0380
        /*0072*/ 	.short	0x001c


	//----- nvinfo : EIATTR_SW_WAR
	.align		4
.L_45:
        /*0074*/ 	.byte	0x04, 0x36
        /*0076*/ 	.short	(.L_47 - .L_46)
.L_46:
        /*0078*/ 	.word	0x00000008
.L_47:


//--------------------- .nv.callgraph             --------------------------
	.section	.nv.callgraph,"",@"SHT_CUDA_CALLGRAPH"
	.align	4
	.sectionentsize	8
	.align		4
        /*0000*/ 	.word	0x00000000
	.align		4
        /*0004*/ 	.word	0xffffffff
	.align		4
        /*0008*/ 	.word	0x00000000
	.align		4
        /*000c*/ 	.word	0xfffffffe
	.align		4
        /*0010*/ 	.word	0x00000000
	.align		4
        /*0014*/ 	.word	0xfffffffd
	.align		4
        /*0018*/ 	.word	0x00000000
	.align		4
        /*001c*/ 	.word	0xfffffffc


//--------------------- .text._Z11matMulEarlyPfS_S_iPi --------------------------
	.section	.text._Z11matMulEarlyPfS_S_iPi,"ax",@progbits
	.align	128
        .global         _Z11matMulEarlyPfS_S_iPi
        .type           _Z11matMulEarlyPfS_S_iPi,@function
        .size           _Z11matMulEarlyPfS_S_iPi,(.L_x_13 - _Z11matMulEarlyPfS_S_iPi)
        .other          _Z11matMulEarlyPfS_S_iPi,@"STO_CUDA_ENTRY STV_DEFAULT"
_Z11matMulEarlyPfS_S_iPi:
.text._Z11matMulEarlyPfS_S_iPi:
[----:B------:R-:W-:Y:S01]  /*0000*/  LDC R1, c[0x0][0x37c] ;  /* 0x0000df00ff017b82 */ /* 0x000fe20000000800 */
[----:B------:R-:W0:Y:S07]  /*0010*/  S2R R3, SR_TID.Y ;  /* 0x0000000000037919 */ /* 0x000e2e0000002200 */
[----:B------:R-:W0:Y:S01]  /*0020*/  LDC R0, c[0x0][0x364] ;  /* 0x0000d900ff007b82 */ /* 0x000e220000000800 */
[----:B------:R-:W1:Y:S07]  /*0030*/  S2R R5, SR_TID.X ;  /* 0x0000000000057919 */ /* 0x000e6e0000002100 */
[----:B------:R-:W0:Y:S08]  /*0040*/  S2UR UR4, SR_CTAID.Y ;  /* 0x00000000000479c3 */ /* 0x000e300000002600 */
[----:B------:R-:W1:Y:S08]  /*0050*/  S2UR UR5, SR_CTAID.X ;  /* 0x00000000000579c3 */ /* 0x000e700000002500 */
[----:B------:R-:W1:Y:S08]  /*0060*/  LDC R16, c[0x0][0x360] ;  /* 0x0000d800ff107b82 */ /* 0x000e700000000800 */
[----:B------:R-:W2:Y:S01]  /*0070*/  LDC R17, c[0x0][0x398] ;  /* 0x0000e600ff117b82 */ /* 0x000ea20000000800 */
[----:B0-----:R-:W-:-:S02]  /*0080*/  IMAD R0, R0, UR4, R3 ;  /* 0x0000000400007c24 */ /* 0x001fc4000f8e0203 */
[----:B-1----:R-:W-:-:S05]  /*0090*/  IMAD R16, R16, UR5, R5 ;  /* 0x0000000510107c24 */ /* 0x002fca000f8e0205 */
[----:B------:R-:W-:-:S04]  /*00a0*/  VIMNMX R2, PT, PT, R0, R16, !PT ;  /* 0x0000001000027248 */ /* 0x000fc80007fe0100 */
[----:B--2---:R-:W-:-:S13]  /*00b0*/  ISETP.GE.AND P0, PT, R2, R17, PT ;  /* 0x000000110200720c */ /* 0x004fda0003f06270 */
[----:B------:R-:W-:Y:S05]  /*00c0*/  @P0 EXIT ;  /* 0x000000000000094d */ /* 0x000fea0003800000 */
[----:B------:R-:W0:Y:S01]  /*00d0*/  LDC.64 R18, c[0x0][0x3a0] ;  /* 0x0000e800ff127b82 */ /* 0x000e220000000a00 */
[----:B------:R-:W1:Y:S01]  /*00e0*/  LDCU.64 UR4, c[0x0][0x358] ;  /* 0x00006b00ff0477ac */ /* 0x000e620008000a00 */
[----:B0-----:R-:W-:-:S06]  /*00f0*/  IMAD.WIDE R18, R16, 0x4, R18 ;  /* 0x0000000410127825 */ /* 0x001fcc00078e0212 */
[----:B-1----:R-:W2:Y:S01]  /*0100*/  LDG.E R18, desc[UR4][R18.64] ;  /* 0x0000000412127981 */ /* 0x002ea2000c1e1900 */
[----:B------:R-:W-:Y:S01]  /*0110*/  BSSY.RECONVERGENT B0, `(.L_x_0) ;  /* 0x0000074000007945 */ /* 0x000fe20003800200 */
[----:B------:R-:W-:Y:S01]  /*0120*/  HFMA2 R25, -RZ, RZ, 0, 0 ;  /* 0x00000000ff197431 */ /* 0x000fe200000001ff */
[----:B--2---:R-:W-:-:S13]  /*0130*/  ISETP.GE.AND P0, PT, R18, 0x1, PT ;  /* 0x000000011200780c */ /* 0x004fda0003f06270 */
[----:B------:R-:W-:Y:S05]  /*0140*/  @!P0 BRA `(.L_x_1) ;  /* 0x0000000400c08947 */ /* 0x000fea0003800000 */
[C---:B------:R-:W-:Y:S01]  /*0150*/  ISETP.GE.U32.AND P1, PT, R18.reuse, 0x8, PT ;  /* 0x000000081200780c */ /* 0x040fe20003f26070 */
[----:B------:R-:W-:Y:S01]  /*0160*/  BSSY.RECONVERGENT B1, `(.L_x_2) ;  /* 0x0000036000017945 */ /* 0x000fe20003800200 */
[----:B------:R-:W-:Y:S01]  /*0170*/  LOP3.LUT R19, R18, 0x7, RZ, 0xc0, !PT ;  /* 0x0000000712137812 */ /* 0x000fe200078ec0ff */
[----:B------:R-:W-:Y:S01]  /*0180*/  IMAD R21, R0, R17, RZ ;  /* 0x0000001100157224 */ /* 0x000fe200078e02ff */
[----:B------:R-:W-:Y:S02]  /*0190*/  MOV R25, RZ ;  /* 0x000000ff00197202 */ /* 0x000fe40000000f00 */
[----:B------:R-:W-:Y:S02]  /*01a0*/  ISETP.NE.AND P0, PT, R19, RZ, PT ;  /* 0x000000ff1300720c */ /* 0x000fe40003f05270 */
[----:B------:R-:W-:-:S05]  /*01b0*/  MOV R22, RZ ;  /* 0x000000ff00167202 */ /* 0x000fca0000000f00 */
[----:B------:R-:W-:Y:S06]  /*01c0*/  @!P1 BRA `(.L_x_3) ;  /* 0x0000000000bc9947 */ /* 0x000fec0003800000 */
[----:B------:R-:W0:Y:S01]  /*01d0*/  LDC.64 R2, c[0x0][0x388] ;  /* 0x0000e200ff027b82 */ /* 0x000e220000000a00 */
[----:B------:R-:W-:Y:S02]  /*01e0*/  LOP3.LUT R22, R18, 0x7ffffff8, RZ, 0xc0, !PT ;  /* 0x7ffffff812167812 */ /* 0x000fe400078ec0ff */
[----:B------:R-:W-:Y:S02]  /*01f0*/  MOV R25, RZ ;  /* 0x000000ff00197202 */ /* 0x000fe40000000f00 */
[----:B------:R-:W-:Y:S02]  /*0200*/  MOV R23, R21 ;  /* 0x0000001500177202 */ /* 0x000fe40000000f00 */
[----:B------:R-:W-:Y:S02]  /*0210*/  MOV R20, R16 ;  /* 0x0000001000147202 */ /* 0x000fe40000000f00 */
[----:B------:R-:W-:Y:S02]  /*0220*/  IADD3 R24, PT, PT, -R22, RZ, RZ ;  /* 0x000000ff16187210 */ /* 0x000fe40007ffe1ff */
[----:B0-----:R-:W-:-:S04]  /*0230*/  IADD3 R2, P1, PT, R2, 0x10, RZ ;  /* 0x0000001002027810 */ /* 0x001fc80007f3e0ff */
[----:B------:R-:W-:-:S09]  /*0240*/  IADD3.X R3, PT, PT, RZ, R3, RZ, P1, !PT ;  /* 0x00000003ff037210 */ /* 0x000fd20000ffe4ff */
.L_x_4:
[----:B------:R-:W0:Y:S01]  /*0250*/  LDC.64 R14, c[0x0][0x390] ;  /* 0x0000e400ff0e7b82 */ /* 0x000e220000000a00 */
[----:B------:R-:W-:-:S05]  /*0260*/  IMAD.WIDE R4, R23, 0x4, R2 ;  /* 0x0000000417047825 */ /* 0x000fca00078e0202 */
[----:B------:R-:W2:Y:S04]  /*0270*/  LDG.E R28, desc[UR4][R4.64+-0x10] ;  /* 0xfffff004041c7981 */ /* 0x000ea8000c1e1900 */
[----:B------:R-:W3:Y:S01]  /*0280*/  LDG.E R27, desc[UR4][R4.64+-0xc] ;  /* 0xfffff404041b7981 */ /* 0x000ee2000c1e1900 */
[----:B0-----:R-:W-:-:S05]  /*0290*/  IMAD.WIDE R14, R20, 0x4, R14 ;  /* 0x00000004140e7825 */ /* 0x001fca00078e020e */
[----:B------:R0:W2:Y:S01]  /*02a0*/  LDG.E R29, desc[UR4][R14.64] ;  /* 0x000000040e1d7981 */ /* 0x0000a2000c1e1900 */
[----:B------:R-:W-:-:S05]  /*02b0*/  IMAD.WIDE R12, R17, 0x4, R14 ;  /* 0x00000004110c7825 */ /* 0x000fca00078e020e */
[----:B------:R-:W3:Y:S01]  /*02c0*/  LDG.E R26, desc[UR4][R12.64] ;  /* 0x000000040c1a7981 */ /* 0x000ee2000c1e1900 */
[----:B------:R-:W-:-:S04]  /*02d0*/  IMAD.WIDE R8, R17, 0x4, R12 ;  /* 0x0000000411087825 */ /* 0x000fc800078e020c */
[C---:B------:R-:W-:Y:S01]  /*02e0*/  IMAD.WIDE R6, R17.reuse, 0x4, R8 ;  /* 0x0000000411067825 */ /* 0x040fe200078e0208 */
[----:B------:R1:W4:Y:S03]  /*02f0*/  LDG.E R12, desc[UR4][R8.64] ;  /* 0x00000004080c7981 */ /* 0x000326000c1e1900 */
[C---:B------:R-:W-:Y:S02]  /*0300*/  IMAD.WIDE R10, R17.reuse, 0x4, R6 ;  /* 0x00000004110a7825 */ /* 0x040fe400078e0206 */
[----:B------:R-:W5:Y:S02]  /*0310*/  LDG.E R6, desc[UR4][R6.64] ;  /* 0x0000000406067981 */ /* 0x000f64000c1e1900 */
[----:B0-----:R-:W-:-:S05]  /*0320*/  IMAD.WIDE R14, R17, 0x4, R10 ;  /* 0x00000004110e7825 */ /* 0x001fca00078e020a */
[----:B------:R-:W5:Y:S04]  /*0330*/  LDG.E R13, desc[UR4][R14.64] ;  /* 0x000000040e0d7981 */ /* 0x000f68000c1e1900 */
[----:B------:R-:W4:Y:S01]  /*0340*/  LDG.E R7, desc[UR4][R4.64+-0x8] ;  /* 0xfffff80404077981 */ /* 0x000f22000c1e1900 */
[----:B-1----:R-:W-:-:S03]  /*0350*/  IMAD.WIDE R8, R17, 0x4, R14 ;  /* 0x0000000411087825 */ /* 0x002fc600078e020e */
[----:B------:R-:W5:Y:S04]  /*0360*/  LDG.E R14, desc[UR4][R4.64+0x4] ;  /* 0x00000404040e7981 */ /* 0x000f68000c1e1900 */
[----:B------:R-:W5:Y:S01]  /*0370*/  LDG.E R15, desc[UR4][R4.64+0xc] ;  /* 0x00000c04040f7981 */ /* 0x000f62000c1e1900 */
[----:B--2---:R-:W-:-:S03]  /*0380*/  FFMA R28, R28, R29, R25 ;  /* 0x0000001d1c1c7223 */ /* 0x004fc60000000019 */
[----:B------:R-:W5:Y:S01]  /*0390*/  LDG.E R29, desc[UR4][R4.64+-0x4] ;  /* 0xfffffc04041d7981 */ /* 0x000f62000c1e1900 */
[----:B---3--:R-:W-:-:S03]  /*03a0*/  FFMA R26, R27, R26, R28 ;  /* 0x0000001a1b1a7223 */ /* 0x008fc6000000001c */
[----:B------:R0:W2:Y:S04]  /*03b0*/  LDG.E R25, desc[UR4][R10.64] ;  /* 0x000000040a197981 */ /* 0x0000a8000c1e1900 */
[----:B------:R-:W2:Y:S04]  /*03c0*/  LDG.E R28, desc[UR4][R4.64] ;  /* 0x00000004041c7981 */ /* 0x000ea8000c1e1900 */
[----:B------:R-:W3:Y:S01]  /*03d0*/  LDG.E R27, desc[UR4][R4.64+0x8] ;  /* 0x00000804041b7981 */ /* 0x000ee2000c1e1900 */
[----:B0-----:R-:W-:-:S06]  /*03e0*/  IMAD.WIDE R10, R17, 0x4, R8 ;  /* 0x00000004110a7825 */ /* 0x001fcc00078e0208 */
[----:B------:R-:W3:Y:S04]  /*03f0*/  LDG.E R10, desc[UR4][R10.64] ;  /* 0x000000040a0a7981 */ /* 0x000ee8000c1e1900 */
[----:B------:R-:W3:Y:S01]  /*0400*/  LDG.E R4, desc[UR4][R8.64] ;  /* 0x0000000408047981 */ /* 0x000ee2000c1e1900 */
[----:B------:R-:W-:Y:S01]  /*0410*/  IADD3 R24, PT, PT, R24, 0x8, RZ ;  /* 0x0000000818187810 */ /* 0x000fe20007ffe0ff */
[----:B----4-:R-:W-:-:S03]  /*0420*/  FFMA R12, R7, R12, R26 ;  /* 0x0000000c070c7223 */ /* 0x010fc6000000001a */
[----:B------:R-:W-:Y:S02]  /*0430*/  ISETP.NE.AND P1, PT, R24, RZ, PT ;  /* 0x000000ff1800720c */ /* 0x000fe40003f25270 */
[----:B------:R-:W-:Y:S02]  /*0440*/  IADD3 R23, PT, PT, R23, 0x8, RZ ;  /* 0x0000000817177810 */ /* 0x000fe40007ffe0ff */
[----:B------:R-:W-:Y:S01]  /*0450*/  LEA R20, R17, R20, 0x3 ;  /* 0x0000001411147211 */ /* 0x000fe200078e18ff */
[----:B-----5:R-:W-:-:S04]  /*0460*/  FFMA R29, R29, R6, R12 ;  /* 0x000000061d1d7223 */ /* 0x020fc8000000000c */
[----:B--2---:R-:W-:-:S04]  /*0470*/  FFMA R25, R28, R25, R29 ;  /* 0x000000191c197223 */ /* 0x004fc8000000001d */
[----:B------:R-:W-:-:S04]  /*0480*/  FFMA R14, R14, R13, R25 ;  /* 0x0000000d0e0e7223 */ /* 0x000fc80000000019 */
[----:B---3--:R-:W-:-:S04]  /*0490*/  FFMA R14, R27, R4, R14 ;  /* 0x000000041b0e7223 */ /* 0x008fc8000000000e */
[----:B------:R-:W-:Y:S01]  /*04a0*/  FFMA R25, R15, R10, R14 ;  /* 0x0000000a0f197223 */ /* 0x000fe2000000000e */
[----:B------:R-:W-:Y:S06]  /*04b0*/  @P1 BRA `(.L_x_4) ;  /* 0xfffffffc00641947 */ /* 0x000fec000383ffff */
.L_x_3:
[----:B------:R-:W-:Y:S05]  /*04c0*/  BSYNC.RECONVERGENT B1 ;  /* 0x0000000000017941 */ /* 0x000fea0003800200 */
.L_x_2:
[----:B------:R-:W-:Y:S05]  /*04d0*/  @!P0 BRA `(.L_x_1) ;  /* 0x0000000000dc8947 */ /* 0x000fea0003800000 */
[----:B------:R-:W-:Y:S01]  /*04e0*/  ISETP.GE.U32.AND P0, PT, R19, 0x4, PT ;  /* 0x000000041300780c */ /* 0x000fe20003f06070 */
[----:B------:R-:W-:Y:S01]  /*04f0*/  BSSY.RECONVERGENT B1, `(.L_x_5) ;  /* 0x000001a000017945 */ /* 0x000fe20003800200 */
[----:B------:R-:W-:-:S04]  /*0500*/  LOP3.LUT R14, R18, 0x3, RZ, 0xc0, !PT ;  /* 0x00000003120e7812 */ /* 0x000fc800078ec0ff */
[----:B------:R-:W-:-:S07]  /*0510*/  ISETP.NE.AND P1, PT, R14, RZ, PT ;  /* 0x000000ff0e00720c */ /* 0x000fce0003f25270 */
[----:B------:R-:W-:Y:S06]  /*0520*/  @!P0 BRA `(.L_x_6) ;  /* 0x0000000000588947 */ /* 0x000fec0003800000 */
[----:B------:R-:W0:Y:S01]  /*0530*/  LDC.64 R8, c[0x0][0x390] ;  /* 0x0000e400ff087b82 */ /* 0x000e220000000a00 */
[----:B------:R-:W-:Y:S01]  /*0540*/  IMAD R7, R22, R17, R16 ;  /* 0x0000001116077224 */ /* 0x000fe200078e0210 */
[----:B------:R-:W-:-:S06]  /*0550*/  IADD3 R5, PT, PT, R21, R22, RZ ;  /* 0x0000001615057210 */ /* 0x000fcc0007ffe0ff */
[----:B------:R-:W1:Y:S01]  /*0560*/  LDC.64 R2, c[0x0][0x388] ;  /* 0x0000e200ff027b82 */ /* 0x000e620000000a00 */
[----:B0-----:R-:W-:-:S04]  /*0570*/  IMAD.WIDE R8, R7, 0x4, R8 ;  /* 0x0000000407087825 */ /* 0x001fc800078e0208 */
[----:B------:R-:W-:Y:S02]  /*0580*/  IMAD.WIDE R10, R17, 0x4, R8 ;  /* 0x00000004110a7825 */ /* 0x000fe400078e0208 */
[----:B------:R-:W2:Y:S02]  /*0590*/  LDG.E R8, desc[UR4][R8.64] ;  /* 0x0000000408087981 */ /* 0x000ea4000c1e1900 */
[----:B-1----:R-:W-:-:S04]  /*05a0*/  IMAD.WIDE R2, R5, 0x4, R2 ;  /* 0x0000000405027825 */ /* 0x002fc800078e0202 */
[C---:B------:R-:W-:Y:S01]  /*05b0*/  IMAD.WIDE R4, R17.reuse, 0x4, R10 ;  /* 0x0000000411047825 */ /* 0x040fe200078e020a */
[----:B------:R-:W2:Y:S04]  /*05c0*/  LDG.E R12, desc[UR4][R2.64] ;  /* 0x00000004020c7981 */ /* 0x000ea8000c1e1900 */
[----:B------:R-:W3:Y:S01]  /*05d0*/  LDG.E R10, desc[UR4][R10.64] ;  /* 0x000000040a0a7981 */ /* 0x000ee2000c1e1900 */
[----:B------:R-:W-:-:S03]  /*05e0*/  IMAD.WIDE R6, R17, 0x4, R4 ;  /* 0x0000000411067825 */ /* 0x000fc600078e0204 */
[----:B------:R-:W3:Y:S04]  /*05f0*/  LDG.E R13, desc[UR4][R2.64+0x4] ;  /* 0x00000404020d7981 */ /* 0x000ee8000c1e1900 */
[----:B------:R-:W4:Y:S04]  /*0600*/  LDG.E R19, desc[UR4][R4.64] ;  /* 0x0000000404137981 */ /* 0x000f28000c1e1900 */
[----:B------:R-:W4:Y:S04]  /*0610*/  LDG.E R15, desc[UR4][R2.64+0x8] ;  /* 0x00000804020f7981 */ /* 0x000f28000c1e1900 */
[----:B------:R-:W5:Y:S04]  /*0620*/  LDG.E R23, desc[UR4][R2.64+0xc] ;  /* 0x00000c0402177981 */ /* 0x000f68000c1e1900 */
[----:B------:R-:W5:Y:S01]  /*0630*/  LDG.E R6, desc[UR4][R6.64] ;  /* 0x0000000406067981 */ /* 0x000f62000c1e1900 */
[----:B------:R-:W-:Y:S01]  /*0640*/  IADD3 R22, PT, PT, R22, 0x4, RZ ;  /* 0x0000000416167810 */ /* 0x000fe20007ffe0ff */
[----:B--2---:R-:W-:-:S04]  /*0650*/  FFMA R12, R12, R8, R25 ;  /* 0x000000080c0c7223 */ /* 0x004fc80000000019 */
[----:B---3--:R-:W-:-:S04]  /*0660*/  FFMA R12, R13, R10, R12 ;  /* 0x0000000a0d0c7223 */ /* 0x008fc8000000000c */
[----:B----4-:R-:W-:-:S04]  /*0670*/  FFMA R12, R15, R19, R12 ;  /* 0x000000130f0c7223 */ /* 0x010fc8000000000c */
[----:B-----5:R-:W-:-:S07]  /*0680*/  FFMA R25, R23, R6, R12 ;  /* 0x0000000617197223 */ /* 0x020fce000000000c */
.L_x_6:
[----:B------:R-:W-:Y:S05]  /*0690*/  BSYNC.RECONVERGENT B1 ;  /* 0x0000000000017941 */ /* 0x000fea0003800200 */
.L_x_5:
[----:B------:R-:W-:Y:S05]  /*06a0*/  @!P1 BRA `(.L_x_1) ;  /* 0x0000000000689947 */ /* 0x000fea0003800000 */
[----:B------:R-:W-:Y:S02]  /*06b0*/  ISETP.NE.AND P0, PT, R14, 0x1, PT ;  /* 0x000000010e00780c */ /* 0x000fe40003f05270 */
[----:B------:R-:W-:-:S04]  /*06c0*/  LOP3.LUT R18, R18, 0x1, RZ, 0xc0, !PT ;  /* 0x0000000112127812 */ /* 0x000fc800078ec0ff */
[----:B------:R-:W-:-:S07]  /*06d0*/  ISETP.NE.U32.AND P1, PT, R18, 0x1, PT ;  /* 0x000000011200780c */ /* 0x000fce0003f25070 */
[----:B------:R-:W0:Y:S01]  /*06e0*/  @P0 LDC.64 R8, c[0x0][0x390] ;  /* 0x0000e400ff080b82 */ /* 0x000e220000000a00 */
[C---:B------:R-:W-:Y:S01]  /*06f0*/  @P0 IMAD R13, R22.reuse, R17, R16 ;  /* 0x00000011160d0224 */ /* 0x040fe200078e0210 */
[----:B------:R-:W-:Y:S02]  /*0700*/  @P0 IADD3 R11, PT, PT, R21, R22, RZ ;  /* 0x00000016150b0210 */ /* 0x000fe40007ffe0ff */
[----:B------:R-:W-:-:S04]  /*0710*/  @P0 IADD3 R22, PT, PT, R22, 0x2, RZ ;  /* 0x0000000216160810 */ /* 0x000fc80007ffe0ff */
[----:B------:R-:W1:Y:S01]  /*0720*/  @P0 LDC.64 R6, c[0x0][0x388] ;  /* 0x0000e200ff060b82 */ /* 0x000e620000000a00 */
[----:B------:R-:W-:-:S07]  /*0730*/  @!P1 IADD3 R21, PT, PT, R21, R22, RZ ;  /* 0x0000001615159210 */ /* 0x000fce0007ffe0ff */
[----:B------:R-:W2:Y:S08]  /*0740*/  @!P1 LDC.64 R4, c[0x0][0x388] ;  /* 0x0000e200ff049b82 */ /* 0x000eb00000000a00 */
[----:B------:R-:W3:Y:S01]  /*0750*/  @!P1 LDC.64 R2, c[0x0][0x390] ;  /* 0x0000e400ff029b82 */ /* 0x000ee20000000a00 */
[----:B0-----:R-:W-:-:S04]  /*0760*/  @P0 IMAD.WIDE R8, R13, 0x4, R8 ;  /* 0x000000040d080825 */ /* 0x001fc800078e0208 */
[----:B------:R-:W-:Y:S01]  /*0770*/  @!P1 IMAD R13, R22, R17, R16 ;  /* 0x00000011160d9224 */ /* 0x000fe200078e0210 */
[----:B------:R-:W4:Y:S01]  /*0780*/  @P0 LDG.E R14, desc[UR4][R8.64] ;  /* 0x00000004080e0981 */ /* 0x000f22000c1e1900 */
[----:B-1----:R-:W-:-:S04]  /*0790*/  @P0 IMAD.WIDE R6, R11, 0x4, R6 ;  /* 0x000000040b060825 */ /* 0x002fc800078e0206 */
[----:B------:R-:W-:Y:S01]  /*07a0*/  @P0 IMAD.WIDE R10, R17, 0x4, R8 ;  /* 0x00000004110a0825 */ /* 0x000fe200078e0208 */
[----:B------:R-:W4:Y:S03]  /*07b0*/  @P0 LDG.E R12, desc[UR4][R6.64] ;  /* 0x00000004060c0981 */ /* 0x000f26000c1e1900 */
[----:B--2---:R-:W-:Y:S01]  /*07c0*/  @!P1 IMAD.WIDE R4, R21, 0x4, R4 ;  /* 0x0000000415049825 */ /* 0x004fe200078e0204 */
[----:B------:R-:W2:Y:S04]  /*07d0*/  @P0 LDG.E R15, desc[UR4][R6.64+0x4] ;  /* 0x00000404060f0981 */ /* 0x000ea8000c1e1900 */
[----:B------:R-:W2:Y:S01]  /*07e0*/  @P0 LDG.E R10, desc[UR4][R10.64] ;  /* 0x000000040a0a0981 */ /* 0x000ea2000c1e1900 */
[----:B---3--:R-:W-:-:S03]  /*07f0*/  @!P1 IMAD.WIDE R2, R13, 0x4, R2 ;  /* 0x000000040d029825 */ /* 0x008fc600078e0202 */
[----:B------:R-:W3:Y:S04]  /*0800*/  @!P1 LDG.E R4, desc[UR4][R4.64] ;  /* 0x0000000404049981 */ /* 0x000ee8000c1e1900 */
[----:B------:R-:W3:Y:S01]  /*0810*/  @!P1 LDG.E R2, desc[UR4][R2.64] ;  /* 0x0000000402029981 */ /* 0x000ee2000c1e1900 */
[----:B----4-:R-:W-:-:S04]  /*0820*/  @P0 FFMA R12, R12, R14, R25 ;  /* 0x0000000e0c0c0223 */ /* 0x010fc80000000019 */
[----:B--2---:R-:W-:-:S04]  /*0830*/  @P0 FFMA R25, R15, R10, R12 ;  /* 0x0000000a0f190223 */ /* 0x004fc8000000000c */
[----:B---3--:R-:W-:-:S07]  /*0840*/  @!P1 FFMA R25, R4, R2, R25 ;  /* 0x0000000204199223 */ /* 0x008fce0000000019 */
.L_x_1:
[----:B------:R-:W-:Y:S05]  /*0850*/  BSYNC.RECONVERGENT B0 ;  /* 0x0000000000007941 */ /* 0x000fea0003800200 */
.L_x_0:
[----:B------:R-:W0:Y:S01]  /*0860*/  LDC.64 R2, c[0x0][0x380] ;  /* 0x0000e000ff027b82 */ /* 0x000e220000000a00 */
[----:B------:R-:W-:-:S04]  /*0870*/  IMAD R17, R0, R17, R16 ;  /* 0x0000001100117224 */ /* 0x000fc800078e0210 */
[----:B0-----:R-:W-:-:S05]  /*0880*/  IMAD.WIDE R2, R17, 0x4, R2 ;  /* 0x0000000411027825 */ /* 0x001fca00078e0202 */
[----:B------:R-:W-:Y:S01]  /*0890*/  STG.E desc[UR4][R2.64], R25 ;  /* 0x0000001902007986 */ /* 0x000fe2000c101904 */
[----:B------:R-:W-:Y:S05]  /*08a0*/  EXIT ;  /* 0x000000000000794d */ /* 0x000fea0003800000 */
.L_x_7:
[----:B------:R-:W-:-:S00]  /*08b0*/  BRA `(.L_x_7) ;  /* 0xfffffffc00fc7947 */ /* 0x000fc0000383ffff */
[----:B------:R-:W-:-:S00]  /*08c0*/  NOP ;  /* 0x0000000000007918 */ /* 0x000fc00000000000 */
        /* <DEDUP_REMOVED lines=11> */
.L_x_13:


//--------------------- .text._Z6matMulPKfS0_Pfi  --------------------------
	.section	.text._Z6matMulPKfS0_Pfi,"ax",@progbits
	.align	128
        .global         _Z6matMulPKfS0_Pfi
        .type           _Z6matMulPKfS0_Pfi,@function
        .size           _Z6matMulPKfS0_Pfi,(.L_x_14 - _Z6matMulPKfS0_Pfi)
        .other          _Z6matMulPKfS0_Pfi,@"STO_CUDA_ENTRY STV_DEFAULT"
_Z6matMulPKfS0_Pfi:
.text._Z6matMulPKfS0_Pfi:
[----:B------:R-:W-:Y:S01]  /*0000*/  LDC R1, c[0x0][0x37c] ;  /* 0x0000df00ff017b82 */ /* 0x000fe20000000800 */
[----:B------:R-:W0:Y:S07]  /*0010*/  S2R R0, SR_TID.Y ;  /* 0x0000000000007919 */ /* 0x000e2e0000002200 */
[----:B------:R-:W0:Y:S01]  /*0020*/  S2UR UR4, SR_CTAID.Y ;  /* 0x00000000000479c3 */ /* 0x000e220000002600 */
[----:B------:R-:W1:Y:S01]  /*0030*/  LDCU UR20, c[0x0][0x398] ;  /* 0x00007300ff1477ac */ /* 0x000e620008000800 */
[----:B------:R-:W2:Y:S06]  /*0040*/  S2R R3, SR_TID.X ;  /* 0x0000000000037919 */ /* 0x000eac0000002100 */
[----:B------:R-:W0:Y:S08]  /*0050*/  LDC R13, c[0x0][0x364] ;  /* 0x0000d900ff0d7b82 */ /* 0x000e300000000800 */
[----:B------:R-:W2:Y:S08]  /*0060*/  S2UR UR5, SR_CTAID.X ;  /* 0x00000000000579c3 */ /* 0x000eb00000002500 */
[----:B------:R-:W2:Y:S01]  /*0070*/  LDC R2, c[0x0][0x360] ;  /* 0x0000d800ff027b82 */ /* 0x000ea20000000800 */
[----:B0-----:R-:W-:-:S02]  /*0080*/  IMAD R13, R13, UR4, R0 ;  /* 0x000000040d0d7c24 */ /* 0x001fc4000f8e0200 */
[----:B--2---:R-:W-:-:S05]  /*0090*/  IMAD R0, R2, UR5, R3 ;  /* 0x0000000502007c24 */ /* 0x004fca000f8e0203 */
[----:B------:R-:W-:-:S04]  /*00a0*/  VIMNMX R2, PT, PT, R13, R0, !PT ;  /* 0x000000000d027248 */ /* 0x000fc80007fe0100 */
[----:B-1----:R-:W-:-:S13]  /*00b0*/  ISETP.GE.AND P0, PT, R2, UR20, PT ;  /* 0x0000001402007c0c */ /* 0x002fda000bf06270 */
[----:B------:R-:W-:Y:S05]  /*00c0*/  @P0 EXIT ;  /* 0x000000000000094d */ /* 0x000fea0003800000 */
[----:B------:R-:W-:Y:S01]  /*00d0*/  UISETP.GE.U32.AND UP0, UPT, UR20, 0x8, UPT ;  /* 0x000000081400788c */ /* 0x000fe2000bf06070 */
[----:B------:R-:W-:Y:S02]  /*00e0*/  HFMA2 R12, -RZ, RZ, 0, 0 ;  /* 0x00000000ff0c7431 */ /* 0x000fe400000001ff */
[----:B------:R-:W-:Y:S01]  /*00f0*/  IMAD R13, R13, UR20, RZ ;  /* 0x000000140d0d7c24 */ /* 0x000fe2000f8e02ff */
[----:B------:R-:W-:Y:S01]  /*0100*/  UMOV UR4, URZ ;  /* 0x000000ff00047c82 */ /* 0x000fe20008000000 */
[----:B------:R-:W0:Y:S04]  /*0110*/  LDCU.64 UR18, c[0x0][0x358] ;  /* 0x00006b00ff1277ac */ /* 0x000e280008000a00 */
[----:B------:R-:W-:Y:S05]  /*0120*/  BRA.U !UP0, `(.L_x_8) ;  /* 0x0000000508047547 */ /* 0x000fea000b800000 */
[----:B------:R-:W1:Y:S01]  /*0130*/  LDCU.128 UR24, c[0x0][0x380] ;  /* 0x00007000ff1877ac */ /* 0x000e620008000c00 */
[----:B------:R-:W-:Y:S02]  /*0140*/  MOV R12, RZ ;  /* 0x000000ff000c7202 */ /* 0x000fe40000000f00 */
[----:B------:R-:W-:Y:S01]  /*0150*/  MOV R14, R0 ;  /* 0x00000000000e7202 */ /* 0x000fe20000000f00 */
[----:B------:R-:W-:-:S04]  /*0160*/  ULOP3.LUT UR4, UR20, 0x7ffffff8, URZ, 0xc0, !UPT ;  /* 0x7ffffff814047892 */ /* 0x000fc8000f8ec0ff */
[----:B------:R-:W-:Y:S01]  /*0170*/  UIADD3 UR5, UPT, UPT, -UR4, URZ, URZ ;  /* 0x000000ff04057290 */ /* 0x000fe2000fffe1ff */
[----:B-1----:R-:W-:Y:S01]  /*0180*/  MOV R2, UR24 ;  /* 0x0000001800027c02 */ /* 0x002fe20008000f00 */
[----:B------:R-:W-:Y:S01]  /*0190*/  UIMAD.WIDE UR6, UR20, 0x8, UR26 ;  /* 0x00000008140678a5 */ /* 0x000fe2000f8e021a */
[----:B------:R-:W-:Y:S01]  /*01a0*/  MOV R3, UR25 ;  /* 0x0000001900037c02 */ /* 0x000fe20008000f00 */
[----:B------:R-:W-:Y:S02]  /*01b0*/  UIMAD.WIDE UR8, UR20, 0xc, UR26 ;  /* 0x0000000c140878a5 */ /* 0x000fe4000f8e021a */
[----:B------:R-:W-:Y:S01]  /*01c0*/  UIMAD.WIDE UR10, UR20, 0x10, UR26 ;  /* 0x00000010140a78a5 */ /* 0x000fe2000f8e021a */
[----:B------:R-:W-:Y:S01]  /*01d0*/  IMAD.WIDE.U32 R2, R13, 0x4, R2 ;  /* 0x000000040d027825 */ /* 0x000fe200078e0002 */
[----:B------:R-:W-:Y:S02]  /*01e0*/  UIMAD.WIDE UR12, UR20, 0x14, UR26 ;  /* 0x00000014140c78a5 */ /* 0x000fe4000f8e021a */
[----:B------:R-:W-:Y:S01]  /*01f0*/  UIMAD.WIDE UR14, UR20, 0x18, UR26 ;  /* 0x00000018140e78a5 */ /* 0x000fe2000f8e021a */
[----:B------:R-:W-:Y:S01]  /*0200*/  IADD3 R2, P0, PT, R2, 0x10, RZ ;  /* 0x0000001002027810 */ /* 0x000fe20007f1e0ff */
[----:B------:R-:W-:-:S03]  /*0210*/  UIMAD.WIDE UR16, UR20, 0x1c, UR26 ;  /* 0x0000001c141078a5 */ /* 0x000fc6000f8e021a */
[----:B------:R-:W-:-:S09]  /*0220*/  IADD3.X R3, PT, PT, RZ, R3, RZ, P0, !PT ;  /* 0x00000003ff037210 */ /* 0x000fd200007fe4ff */
.L_x_9:
[----:B------:R-:W-:Y:S01]  /*0230*/  UIMAD.WIDE UR22, UR20, 0x4, UR26 ;  /* 0x00000004141678a5 */ /* 0x000fe2000f8e021a */
[----:B------:R-:W-:Y:S02]  /*0240*/  IMAD.MOV.U32 R23, RZ, RZ, 0x4 ;  /* 0x00000004ff177424 */ /* 0x000fe400078e00ff */
[----:B------:R-:W-:Y:S01]  /*0250*/  HFMA2 R11, -RZ, RZ, 0, 2.384185791015625e-07 ;  /* 0x00000004ff0b7431 */ /* 0x000fe200000001ff */
[----:B------:R-:W-:Y:S01]  /*0260*/  MOV R25, 0x4 ;  /* 0x0000000400197802 */ /* 0x000fe20000000f00 */
[----:B0-----:R-:W2:Y:S01]  /*0270*/  LDG.E R21, desc[UR18][R2.64+-0x10] ;  /* 0xfffff01202157981 */ /* 0x001ea2000c1e1900 */
[C---:B------:R-:W-:Y:S01]  /*0280*/  IMAD.WIDE R22, R14.reuse, R23, UR26 ;  /* 0x0000001a0e167e25 */ /* 0x040fe2000f8e0217 */
[----:B------:R-:W-:Y:S02]  /*0290*/  MOV R8, UR22 ;  /* 0x0000001600087c02 */ /* 0x000fe40008000f00 */
[----:B------:R-:W-:Y:S01]  /*02a0*/  MOV R9, UR23 ;  /* 0x0000001700097c02 */ /* 0x000fe20008000f00 */
[----:B------:R-:W3:Y:S02]  /*02b0*/  LDG.E R19, desc[UR18][R2.64+-0xc] ;  /* 0xfffff41202137981 */ /* 0x000ee4000c1e1900 */
[----:B------:R-:W-:-:S02]  /*02c0*/  IMAD.WIDE R8, R14, 0x4, R8 ;  /* 0x000000040e087825 */ /* 0x000fc400078e0208 */
[----:B------:R-:W2:Y:S01]  /*02d0*/  LDG.E R22, desc[UR18][R22.64] ;  /* 0x0000001216167981 */ /* 0x000ea2000c1e1900 */
[----:B------:R-:W-:Y:S01]  /*02e0*/  MOV R5, 0x4 ;  /* 0x0000000400057802 */ /* 0x000fe20000000f00 */
[C---:B------:R-:W-:Y:S02]  /*02f0*/  IMAD.WIDE R24, R14.reuse, R25, UR6 ;  /* 0x000000060e187e25 */ /* 0x040fe4000f8e0219 */
[----:B------:R0:W3:Y:S02]  /*0300*/  LDG.E R20, desc[UR18][R8.64] ;  /* 0x0000001208147981 */ /* 0x0000e4000c1e1900 */
[----:B------:R-:W-:Y:S02]  /*0310*/  IMAD.WIDE R10, R14, R11, UR8 ;  /* 0x000000080e0a7e25 */ /* 0x000fe4000f8e020b */
[----:B------:R-:W4:Y:S04]  /*0320*/  LDG.E R18, desc[UR18][R24.64] ;  /* 0x0000001218127981 */ /* 0x000f28000c1e1900 */
[----:B------:R-:W4:Y:S01]  /*0330*/  LDG.E R17, desc[UR18][R2.64+-0x8] ;  /* 0xfffff81202117981 */ /* 0x000f22000c1e1900 */
[----:B0-----:R-:W-:-:S02]  /*0340*/  HFMA2 R9, -RZ, RZ, 0, 2.384185791015625e-07 ;  /* 0x00000004ff097431 */ /* 0x001fc400000001ff */
[----:B------:R-:W-:Y:S01]  /*0350*/  IMAD.MOV.U32 R7, RZ, RZ, 0x4 ;  /* 0x00000004ff077424 */ /* 0x000fe200078e00ff */
[----:B------:R0:W5:Y:S01]  /*0360*/  LDG.E R16, desc[UR18][R10.64] ;  /* 0x000000120a107981 */ /* 0x000162000c1e1900 */
[----:B------:R-:W-:-:S03]  /*0370*/  IMAD.WIDE R4, R14, R5, UR10 ;  /* 0x0000000a0e047e25 */ /* 0x000fc6000f8e0205 */
[----:B------:R-:W5:Y:S01]  /*0380*/  LDG.E R15, desc[UR18][R2.64+-0x4] ;  /* 0xfffffc12020f7981 */ /* 0x000f62000c1e1900 */
[C---:B------:R-:W-:Y:S01]  /*0390*/  IMAD.WIDE R6, R14.reuse, R7, UR12 ;  /* 0x0000000c0e067e25 */ /* 0x040fe2000f8e0207 */
[----:B------:R-:W-:Y:S02]  /*03a0*/  MOV R27, 0x4 ;  /* 0x00000004001b7802 */ /* 0x000fe40000000f00 */
[----:B------:R1:W5:Y:S01]  /*03b0*/  LDG.E R4, desc[UR18][R4.64] ;  /* 0x0000001204047981 */ /* 0x000362000c1e1900 */
[----:B------:R-:W-:-:S03]  /*03c0*/  IMAD.WIDE R8, R14, R9, UR14 ;  /* 0x0000000e0e087e25 */ /* 0x000fc6000f8e0209 */
[----:B------:R-:W5:Y:S01]  /*03d0*/  LDG.E R23, desc[UR18][R2.64] ;  /* 0x0000001202177981 */ /* 0x000f62000c1e1900 */
[----:B0-----:R-:W-:-:S03]  /*03e0*/  IMAD.WIDE R10, R14, R27, UR16 ;  /* 0x000000100e0a7e25 */ /* 0x001fc6000f8e021b */
[----:B------:R-:W5:Y:S04]  /*03f0*/  LDG.E R7, desc[UR18][R6.64] ;  /* 0x0000001206077981 */ /* 0x000f68000c1e1900 */
[----:B------:R-:W5:Y:S04]  /*0400*/  LDG.E R24, desc[UR18][R2.64+0x4] ;  /* 0x0000041202187981 */ /* 0x000f68000c1e1900 */
[----:B------:R-:W5:Y:S04]  /*0410*/  LDG.E R8, desc[UR18][R8.64] ;  /* 0x0000001208087981 */ /* 0x000f68000c1e1900 */
[----:B------:R-:W5:Y:S04]  /*0420*/  LDG.E R25, desc[UR18][R2.64+0x8] ;  /* 0x0000081202197981 */ /* 0x000f68000c1e1900 */
[----:B------:R-:W5:Y:S04]  /*0430*/  LDG.E R10, desc[UR18][R10.64] ;  /* 0x000000120a0a7981 */ /* 0x000f68000c1e1900 */
[----:B------:R0:W5:Y:S01]  /*0440*/  LDG.E R27, desc[UR18][R2.64+0xc] ;  /* 0x00000c12021b7981 */ /* 0x000162000c1e1900 */
[----:B------:R-:W-:-:S04]  /*0450*/  UIADD3 UR5, UPT, UPT, UR5, 0x8, URZ ;  /* 0x0000000805057890 */ /* 0x000fc8000fffe0ff */
[----:B------:R-:W-:Y:S01]  /*0460*/  UISETP.NE.AND UP0, UPT, UR5, URZ, UPT ;  /* 0x000000ff0500728c */ /* 0x000fe2000bf05270 */
[----:B-1----:R-:W-:Y:S02]  /*0470*/  MOV R5, UR20 ;  /* 0x0000001400057c02 */ /* 0x002fe40008000f00 */
[----:B0-----:R-:W-:Y:S02]  /*0480*/  IADD3 R2, P0, PT, R2, 0x20, RZ ;  /* 0x0000002002027810 */ /* 0x001fe40007f1e0ff */
[----:B------:R-:W-:Y:S02]  /*0490*/  LEA R14, R5, R14, 0x3 ;  /* 0x0000000e050e7211 */ /* 0x000fe400078e18ff */
[----:B------:R-:W-:Y:S01]  /*04a0*/  IADD3.X R3, PT, PT, RZ, R3, RZ, P0, !PT ;  /* 0x00000003ff037210 */ /* 0x000fe200007fe4ff */
[----:B--2---:R-:W-:-:S04]  /*04b0*/  FFMA R22, R21, R22, R12 ;  /* 0x0000001615167223 */ /* 0x004fc8000000000c */
[----:B---3--:R-:W-:-:S04]  /*04c0*/  FFMA R20, R19, R20, R22 ;  /* 0x0000001413147223 */ /* 0x008fc80000000016 */
[----:B----4-:R-:W-:-:S04]  /*04d0*/  FFMA R18, R17, R18, R20 ;  /* 0x0000001211127223 */ /* 0x010fc80000000014 */
[----:B-----5:R-:W-:-:S04]  /*04e0*/  FFMA R16, R15, R16, R18 ;  /* 0x000000100f107223 */ /* 0x020fc80000000012 */
[----:B------:R-:W-:-:S04]  /*04f0*/  FFMA R23, R23, R4, R16 ;  /* 0x0000000417177223 */ /* 0x000fc80000000010 */
[----:B------:R-:W-:-:S04]  /*0500*/  FFMA R24, R24, R7, R23 ;  /* 0x0000000718187223 */ /* 0x000fc80000000017 */
[----:B------:R-:W-:-:S04]  /*0510*/  FFMA R8, R25, R8, R24 ;  /* 0x0000000819087223 */ /* 0x000fc80000000018 */
[----:B------:R-:W-:Y:S01]  /*0520*/  FFMA R12, R27, R10, R8 ;  /* 0x0000000a1b0c7223 */ /* 0x000fe20000000008 */
[----:B------:R-:W-:Y:S06]  /*0530*/  BRA.U UP0, `(.L_x_9) ;  /* 0xfffffffd003c7547 */ /* 0x000fec000b83ffff */
.L_x_8:
[----:B------:R-:W-:-:S04]  /*0540*/  ULOP3.LUT UR6, UR20, 0x7, URZ, 0xc0, !UPT ;  /* 0x0000000714067892 */ /* 0x000fc8000f8ec0ff */
[----:B------:R-:W-:-:S09]  /*0550*/  UISETP.NE.AND UP0, UPT, UR6, URZ, UPT ;  /* 0x000000ff0600728c */ /* 0x000fd2000bf05270 */
[----:B------:R-:W-:Y:S05]  /*0560*/  BRA.U !UP0, `(.L_x_10) ;  /* 0x0000000508387547 */ /* 0x000fea000b800000 */
[----:B------:R-:W-:Y:S02]  /*0570*/  UISETP.GE.U32.AND UP0, UPT, UR6, 0x4, UPT ;  /* 0x000000040600788c */ /* 0x000fe4000bf06070 */
[----:B------:R-:W-:-:S04]  /*0580*/  ULOP3.LUT UR5, UR20, 0x3, URZ, 0xc0, !UPT ;  /* 0x0000000314057892 */ /* 0x000fc8000f8ec0ff */
[----:B------:R-:W-:-:S03]  /*0590*/  UISETP.NE.AND UP1, UPT, UR5, URZ, UPT ;  /* 0x000000ff0500728c */ /* 0x000fc6000bf25270 */
[----:B------:R-:W-:Y:S08]  /*05a0*/  BRA.U !UP0, `(.L_x_11) ;  /* 0x00000001087c7547 */ /* 0x000ff0000b800000 */
[----:B------:R-:W1:Y:S01]  /*05b0*/  LDC.64 R6, c[0x0][0x388] ;  /* 0x0000e200ff067b82 */ /* 0x000e620000000a00 */
[----:B------:R-:W2:Y:S01]  /*05c0*/  LDCU.64 UR6, c[0x0][0x380] ;  /* 0x00007000ff0677ac */ /* 0x000ea20008000a00 */
[----:B------:R-:W-:Y:S01]  /*05d0*/  IMAD.U32 R9, RZ, RZ, UR4 ;  /* 0x00000004ff097e24 */ /* 0x000fe2000f8e00ff */
[C---:B------:R-:W-:Y:S02]  /*05e0*/  IADD3 R3, PT, PT, R13.reuse, UR4, RZ ;  /* 0x000000040d037c10 */ /* 0x040fe4000fffe0ff */
[----:B------:R-:W-:Y:S01]  /*05f0*/  IADD3 R10, P0, PT, R13, UR4, RZ ;  /* 0x000000040d0a7c10 */ /* 0x000fe2000ff1e0ff */
[----:B------:R-:W-:Y:S01]  /*0600*/  IMAD R9, R9, UR20, R0 ;  /* 0x0000001409097c24 */ /* 0x000fe2000f8e0200 */
[----:B------:R-:W-:Y:S01]  /*0610*/  MOV R11, UR20 ;  /* 0x00000014000b7c02 */ /* 0x000fe20008000f00 */
[----:B------:R-:W3:Y:S01]  /*0620*/  LDC.64 R4, c[0x0][0x380] ;  /* 0x0000e000ff047b82 */ /* 0x000ee20000000a00 */
[----:B------:R-:W-:Y:S01]  /*0630*/  MOV R15, UR20 ;  /* 0x00000014000f7c02 */ /* 0x000fe20008000f00 */
[----:B-1----:R-:W-:Y:S01]  /*0640*/  IMAD.WIDE R6, R9, 0x4, R6 ;  /* 0x0000000409067825 */ /* 0x002fe200078e0206 */
[----:B------:R-:W-:-:S05]  /*0650*/  MOV R9, UR20 ;  /* 0x0000001400097c02 */ /* 0x000fca0008000f00 */
[----:B------:R-:W-:Y:S02]  /*0660*/  IMAD.WIDE R8, R9, 0x4, R6 ;  /* 0x0000000409087825 */ /* 0x000fe400078e0206 */
[----:B0-----:R-:W4:Y:S02]  /*0670*/  LDG.E R6, desc[UR18][R6.64] ;  /* 0x0000001206067981 */ /* 0x001f24000c1e1900 */
[----:B---3--:R-:W-:Y:S01]  /*0680*/  IMAD.WIDE.U32 R4, R3, 0x4, R4 ;  /* 0x0000000403047825 */ /* 0x008fe200078e0004 */
[----:B------:R-:W-:Y:S01]  /*0690*/  IADD3.X R3, PT, PT, RZ, RZ, RZ, P0, !PT ;  /* 0x000000ffff037210 */ /* 0x000fe200007fe4ff */
[----:B------:R-:W3:Y:S01]  /*06a0*/  LDG.E R17, desc[UR18][R8.64] ;  /* 0x0000001208117981 */ /* 0x000ee2000c1e1900 */
[----:B--2---:R-:W-:-:S03]  /*06b0*/  LEA R2, P0, R10, UR6, 0x2 ;  /* 0x000000060a027c11 */ /* 0x004fc6000f8010ff */
[----:B------:R-:W4:Y:S01]  /*06c0*/  LDG.E R5, desc[UR18][R4.64] ;  /* 0x0000001204057981 */ /* 0x000f22000c1e1900 */
[----:B------:R-:W-:Y:S01]  /*06d0*/  LEA.HI.X R3, R10, UR7, R3, 0x2, P0 ;  /* 0x000000070a037c11 */ /* 0x000fe200080f1403 */
[----:B------:R-:W-:-:S04]  /*06e0*/  IMAD.WIDE R10, R11, 0x4, R8 ;  /* 0x000000040b0a7825 */ /* 0x000fc800078e0208 */
[----:B------:R-:W3:Y:S01]  /*06f0*/  LDG.E R16, desc[UR18][R2.64+0x4] ;  /* 0x0000041202107981 */ /* 0x000ee2000c1e1900 */
[----:B------:R-:W-:-:S03]  /*0700*/  IMAD.WIDE R14, R15, 0x4, R10 ;  /* 0x000000040f0e7825 */ /* 0x000fc600078e020a */
[----:B------:R-:W2:Y:S04]  /*0710*/  LDG.E R19, desc[UR18][R10.64] ;  /* 0x000000120a137981 */ /* 0x000ea8000c1e1900 */
[----:B------:R-:W2:Y:S04]  /*0720*/  LDG.E R18, desc[UR18][R2.64+0x8] ;  /* 0x0000081202127981 */ /* 0x000ea8000c1e1900 */
[----:B------:R-:W5:Y:S04]  /*0730*/  LDG.E R20, desc[UR18][R2.64+0xc] ;  /* 0x00000c1202147981 */ /* 0x000f68000c1e1900 */
[----:B------:R-:W5:Y:S01]  /*0740*/  LDG.E R14, desc[UR18][R14.64] ;  /* 0x000000120e0e7981 */ /* 0x000f62000c1e1900 */
[----:B------:R-:W-:Y:S01]  /*0750*/  UIADD3 UR4, UPT, UPT, UR4, 0x4, URZ ;  /* 0x0000000404047890 */ /* 0x000fe2000fffe0ff */
[----:B----4-:R-:W-:-:S04]  /*0760*/  FFMA R5, R5, R6, R12 ;  /* 0x0000000605057223 */ /* 0x010fc8000000000c */
[----:B---3--:R-:W-:-:S04]  /*0770*/  FFMA R5, R16, R17, R5 ;  /* 0x0000001110057223 */ /* 0x008fc80000000005 */
[----:B--2---:R-:W-:-:S04]  /*0780*/  FFMA R5, R18, R19, R5 ;  /* 0x0000001312057223 */ /* 0x004fc80000000005 */
[----:B-----5:R-:W-:-:S07]  /*0790*/  FFMA R12, R20, R14, R5 ;  /* 0x0000000e140c7223 */ /* 0x020fce0000000005 */
.L_x_11:
[----:B------:R-:W-:Y:S05]  /*07a0*/  BRA.U !UP1, `(.L_x_10) ;  /* 0x0000000109a87547 */ /* 0x000fea000b800000 */
[----:B------:R-:W-:Y:S01]  /*07b0*/  UISETP.NE.AND UP0, UPT, UR5, 0x1, UPT ;  /* 0x000000010500788c */ /* 0x000fe2000bf05270 */
[----:B------:R-:W-:Y:S01]  /*07c0*/  MOV R7, UR4 ;  /* 0x0000000400077c02 */ /* 0x000fe20008000f00 */
[----:B------:R-:W-:Y:S02]  /*07d0*/  ULOP3.LUT UR5, UR20, 0x1, URZ, 0xc0, !UPT ;  /* 0x0000000114057892 */ /* 0x000fe4000f8ec0ff */
[----:B------:R-:W-:Y:S02]  /*07e0*/  MOV R15, UR20 ;  /* 0x00000014000f7c02 */ /* 0x000fe40008000f00 */
[----:B------:R-:W-:Y:S01]  /*07f0*/  UISETP.NE.U32.AND UP1, UPT, UR5, 0x1, UPT ;  /* 0x000000010500788c */ /* 0x000fe2000bf25070 */
[----:B------:R-:W-:-:S04]  /*0800*/  PLOP3.LUT P1, PT, PT, PT, UP0, 0x80, 0x8 ;  /* 0x000000000008781c */ /* 0x000fc80003f2f008 */
[----:B------:R-:W1:Y:S01]  /*0810*/  @UP0 LDCU.128 UR8, c[0x0][0x380] ;  /* 0x00007000ff0807ac */ /* 0x000e620008000c00 */
[----:B------:R-:W-:Y:S01]  /*0820*/  PLOP3.LUT P0, PT, PT, PT, UP1, 0x80, 0x8 ;  /* 0x000000000008781c */ /* 0x000fe20003f0f018 */
[----:B------:R-:W2:Y:S04]  /*0830*/  @UP0 LDCU.64 UR6, c[0x0][0x380] ;  /* 0x00007000ff0607ac */ /* 0x000ea80008000a00 */
[----:B------:R-:W3:Y:S03]  /*0840*/  @!UP1 LDCU.128 UR12, c[0x0][0x380] ;  /* 0x00007000ff0c97ac */ /* 0x000ee60008000c00 */
[C---:B------:R-:W-:Y:S02]  /*0850*/  @P1 IADD3 R3, PT, PT, R13.reuse, UR4, RZ ;  /* 0x000000040d031c10 */ /* 0x040fe4000fffe0ff */
[----:B------:R-:W-:Y:S01]  /*0860*/  @P1 IADD3 R6, P2, PT, R13, UR4, RZ ;  /* 0x000000040d061c10 */ /* 0x000fe2000ff5e0ff */
[----:B------:R-:W-:Y:S01]  /*0870*/  @UP0 UIADD3 UR4, UPT, UPT, UR4, 0x2, URZ ;  /* 0x0000000204040890 */ /* 0x000fe2000fffe0ff */
[----:B-1----:R-:W-:Y:S01]  /*0880*/  MOV R11, UR9 ;  /* 0x00000009000b7c02 */ /* 0x002fe20008000f00 */
[----:B------:R-:W-:Y:S01]  /*0890*/  IMAD.U32 R10, RZ, RZ, UR8 ;  /* 0x00000008ff0a7e24 */ /* 0x000fe2000f8e00ff */
[----:B------:R-:W-:-:S02]  /*08a0*/  MOV R4, UR10 ;  /* 0x0000000a00047c02 */ /* 0x000fc40008000f00 */
[----:B------:R-:W-:Y:S01]  /*08b0*/  MOV R5, UR11 ;  /* 0x0000000b00057c02 */ /* 0x000fe20008000f00 */
[----:B------:R-:W-:-:S04]  /*08c0*/  @P1 IMAD.WIDE.U32 R10, R3, 0x4, R10 ;  /* 0x00000004030a1825 */ /* 0x000fc800078e000a */
[----:B------:R-:W-:Y:S01]  /*08d0*/  @P1 IMAD R3, R7, UR20, R0 ;  /* 0x0000001407031c24 */ /* 0x000fe2000f8e0200 */
[----:B------:R-:W-:Y:S01]  /*08e0*/  @P1 IADD3.X R7, PT, PT, RZ, RZ, RZ, P2, !PT ;  /* 0x000000ffff071210 */ /* 0x000fe200017fe4ff */
[----:B------:R-:W-:Y:S01]  /*08f0*/  IMAD.U32 R19, RZ, RZ, UR4 ;  /* 0x00000004ff137e24 */ /* 0x000fe2000f8e00ff */
[C---:B--2---:R-:W-:Y:S01]  /*0900*/  @P1 LEA R2, P2, R6.reuse, UR6, 0x2 ;  /* 0x0000000606021c11 */ /* 0x044fe2000f8410ff */
[----:B------:R-:W-:Y:S01]  /*0910*/  @P1 IMAD.WIDE R4, R3, 0x4, R4 ;  /* 0x0000000403041825 */ /* 0x000fe200078e0204 */
[----:B------:R-:W-:Y:S01]  /*0920*/  @!P0 IADD3 R17, PT, PT, R13, UR4, RZ ;  /* 0x000000040d118c10 */ /* 0x000fe2000fffe0ff */
[----:B0-----:R-:W2:Y:S01]  /*0930*/  @P1 LDG.E R11, desc[UR18][R10.64] ;  /* 0x000000120a0b1981 */ /* 0x001ea2000c1e1900 */
[----:B------:R-:W-:Y:S01]  /*0940*/  @P1 LEA.HI.X R3, R6, UR7, R7, 0x2, P2 ;  /* 0x0000000706031c11 */ /* 0x000fe200090f1407 */
[----:B------:R-:W-:Y:S01]  /*0950*/  @!P0 IMAD R19, R19, UR20, R0 ;  /* 0x0000001413138c24 */ /* 0x000fe2000f8e0200 */
[----:B---3--:R-:W-:Y:S01]  /*0960*/  MOV R6, UR12 ;  /* 0x0000000c00067c02 */ /* 0x008fe20008000f00 */
[----:B------:R-:W-:Y:S01]  /*0970*/  @P1 IMAD.WIDE R14, R15, 0x4, R4 ;  /* 0x000000040f0e1825 */ /* 0x000fe200078e0204 */
[----:B------:R-:W-:Y:S01]  /*0980*/  MOV R7, UR13 ;  /* 0x0000000d00077c02 */ /* 0x000fe20008000f00 */
[----:B------:R-:W2:Y:S01]  /*0990*/  @P1 LDG.E R4, desc[UR18][R4.64] ;  /* 0x0000001204041981 */ /* 0x000ea2000c1e1900 */
[----:B------:R-:W-:-:S02]  /*09a0*/  MOV R8, UR14 ;  /* 0x0000000e00087c02 */ /* 0x000fc40008000f00 */
[----:B------:R-:W-:Y:S01]  /*09b0*/  MOV R9, UR15 ;  /* 0x0000000f00097c02 */ /* 0x000fe20008000f00 */
[----:B------:R-:W-:Y:S01]  /*09c0*/  @!P0 IMAD.WIDE.U32 R6, R17, 0x4, R6 ;  /* 0x0000000411068825 */ /* 0x000fe200078e0006 */
[----:B------:R-:W3:Y:S03]  /*09d0*/  @P1 LDG.E R14, desc[UR18][R14.64] ;  /* 0x000000120e0e1981 */ /* 0x000ee6000c1e1900 */
[----:B------:R-:W-:Y:S01]  /*09e0*/  @!P0 IMAD.WIDE R8, R19, 0x4, R8 ;  /* 0x0000000413088825 */ /* 0x000fe200078e0208 */
[----:B------:R-:W3:Y:S04]  /*09f0*/  @P1 LDG.E R2, desc[UR18][R2.64+0x4] ;  /* 0x0000041202021981 */ /* 0x000ee8000c1e1900 */
[----:B------:R-:W4:Y:S04]  /*0a00*/  @!P0 LDG.E R7, desc[UR18][R6.64] ;  /* 0x0000001206078981 */ /* 0x000f28000c1e1900 */
[----:B------:R-:W4:Y:S01]  /*0a10*/  @!P0 LDG.E R8, desc[UR18][R8.64] ;  /* 0x0000001208088981 */ /* 0x000f22000c1e1900 */
[----:B--2---:R-:W-:-:S04]  /*0a20*/  @P1 FFMA R11, R11, R4, R12 ;  /* 0x000000040b0b1223 */ /* 0x004fc8000000000c */
[----:B---3--:R-:W-:-:S04]  /*0a30*/  @P1 FFMA R12, R2, R14, R11 ;  /* 0x0000000e020c1223 */ /* 0x008fc8000000000b */
[----:B----4-:R-:W-:-:S07]  /*0a40*/  @!P0 FFMA R12, R7, R8, R12 ;  /* 0x00000008070c8223 */ /* 0x010fce000000000c */
.L_x_10:
[----:B------:R-:W1:Y:S01]  /*0a50*/  LDC.64 R2, c[0x0][0x390] ;  /* 0x0000e400ff027b82 */ /* 0x000e620000000a00 */
[----:B------:R-:W-:-:S05]  /*0a60*/  IADD3 R13, PT, PT, R0, R13, RZ ;  /* 0x0000000d000d7210 */ /* 0x000fca0007ffe0ff */
[----:B-1----:R-:W-:-:S05]  /*0a70*/  IMAD.WIDE R2, R13, 0x4, R2 ;  /* 0x000000040d027825 */ /* 0x002fca00078e0202 */
[----:B0-----:R-:W-:Y:S01]  /*0a80*/  STG.E desc[UR18][R2.64], R12 ;  /* 0x0000000c02007986 */ /* 0x001fe2000c101912 */
[----:B------:R-:W-:Y:S05]  /*0a90*/  EXIT ;  /* 0x000000000000794d */ /* 0x000fea0003800000 */
.L_x_12:
        /* <DEDUP_REMOVED lines=14> */
.L_x_14:


//--------------------- .nv.shared.reserved.0     --------------------------
	.section	.nv.shared.reserved.0,"aw",@nobits
	.weak		__nv_reservedSMEM_offset_0_alias
	.size		__nv_reservedSMEM_offset_0_alias, 0, 64
	.other		__nv_reservedSMEM_offset_0_alias,@"STO_CUDA_RESERVED_SHARED STV_DEFAULT"
__nv_reservedSMEM_offset_0_alias:
	.zero		0
	.zero		64


//--------------------- .nv.constant0._Z11matMulEarlyPfS_S_iPi --------------------------
	.section	.nv.constant0._Z11matMulEarlyPfS_S_iPi,"a",@progbits
	.sectionflags	@""
	.align	4
.nv.constant0._Z11matMulEarlyPfS_S_iPi:
	.zero		936


//--------------------- .nv.constant0._Z6matMulPKfS0_Pfi --------------------------
	.section	.nv.constant0._Z6matMulPKfS0_Pfi,"a",@progbits
	.sectionflags	@""
	.align	4
.nv.constant0._Z6matMulPKfS0_Pfi:
	.zero		924


//--------------------- SYMBOLS --------------------------

	.type		.nv.reservedSmem.offset0,@object
	.size		.nv.reservedSmem.offset0,0x4
